	.headerflags	@"EF_CUDA_TEXMODE_UNIFIED EF_CUDA_64BIT_ADDRESS EF_CUDA_SM80 EF_CUDA_VIRTUAL_SM(EF_CUDA_SM80)"
	.elftype	@"ET_EXEC"


//--------------------- .nv.info                  --------------------------
	.section	.nv.info,"",@"SHT_CUDA_INFO"
	.align	4


	//----- nvinfo : EIATTR_REGCOUNT
	.align		4
        /*0000*/ 	.byte	0x04, 0x2f
        /*0002*/ 	.short	(.L_1 - .L_0)
	.align		4
.L_0:
        /*0004*/ 	.word	index@(triton_)
        /*0008*/ 	.word	0x00000020


	//----- nvinfo : EIATTR_MIN_STACK_SIZE
	.align		4
.L_1:
        /*000c*/ 	.byte	0x04, 0x12
        /*000e*/ 	.short	(.L_3 - .L_2)
	.align		4
.L_2:
        /*0010*/ 	.word	index@(triton_)
        /*0014*/ 	.word	0x00000000


	//----- nvinfo : EIATTR_FRAME_SIZE
	.align		4
.L_3:
        /*0018*/ 	.byte	0x04, 0x11
        /*001a*/ 	.short	(.L_5 - .L_4)
	.align		4
.L_4:
        /*001c*/ 	.word	index@(triton_)
        /*0020*/ 	.word	0x00000000


	//----- nvinfo : EIATTR_MIN_STACK_SIZE
	.align		4
.L_5:
        /*0024*/ 	.byte	0x04, 0x12
        /*0026*/ 	.short	(.L_7 - .L_6)
	.align		4
.L_6:
        /*0028*/ 	.word	index@(triton_)
        /*002c*/ 	.word	0x00000000
.L_7:


//--------------------- .nv.info.triton_          --------------------------
	.section	.nv.info.triton_,"",@"SHT_CUDA_INFO"
	.sectionflags	@""
	.align	4


	//----- nvinfo : EIATTR_CUDA_API_VERSION
	.align		4
        /*0000*/ 	.byte	0x04, 0x37
        /*0002*/ 	.short	(.L_9 - .L_8)
.L_8:
        /*0004*/ 	.word	0x0000007c


	//----- nvinfo : EIATTR_SW2861232_WAR
	.align		4
.L_9:
        /*0008*/ 	.byte	0x01, 0x35
	.zero		2


	//----- nvinfo : EIATTR_PARAM_CBANK
	.align		4
        /*000c*/ 	.byte	0x04, 0x0a
        /*000e*/ 	.short	(.L_11 - .L_10)
	.align		4
.L_10:
        /*0010*/ 	.word	index@(.nv.constant0.triton_)
        /*0014*/ 	.short	0x0160
        /*0016*/ 	.short	0x005c


	//----- nvinfo : EIATTR_CBANK_PARAM_SIZE
	.align		4
.L_11:
        /*0018*/ 	.byte	0x03, 0x19
        /*001a*/ 	.short	0x005c


	//----- nvinfo : EIATTR_KPARAM_INFO
	.align		4
        /*001c*/ 	.byte	0x04, 0x17
        /*001e*/ 	.short	(.L_13 - .L_12)
.L_12:
        /*0020*/ 	.word	0x00000000
        /*0024*/ 	.short	0x000b
        /*0026*/ 	.short	0x0058
        /*0028*/ 	.byte	0x00, 0xf0, 0x11, 0x00


	//----- nvinfo : EIATTR_KPARAM_INFO
	.align		4
.L_13:
        /*002c*/ 	.byte	0x04, 0x17
        /*002e*/ 	.short	(.L_15 - .L_14)
.L_14:
        /*0030*/ 	.word	0x00000000
        /*0034*/ 	.short	0x000a
        /*0036*/ 	.short	0x0050
        /*0038*/ 	.byte	0x00, 0xf0, 0x21, 0x00


	//----- nvinfo : EIATTR_KPARAM_INFO
	.align		4
.L_15:
        /*003c*/ 	.byte	0x04, 0x17
        /*003e*/ 	.short	(.L_17 - .L_16)
.L_16:
        /*0040*/ 	.word	0x00000000
        /*0044*/ 	.short	0x0009
        /*0046*/ 	.short	0x0048
        /*0048*/ 	.byte	0x00, 0xf0, 0x21, 0x00


	//----- nvinfo : EIATTR_KPARAM_INFO
	.align		4
.L_17:
        /*004c*/ 	.byte	0x04, 0x17
        /*004e*/ 	.short	(.L_19 - .L_18)
.L_18:
        /*0050*/ 	.word	0x00000000
        /*0054*/ 	.short	0x0008
        /*0056*/ 	.short	0x0040
        /*0058*/ 	.byte	0x00, 0xf0, 0x21, 0x00


	//----- nvinfo : EIATTR_KPARAM_INFO
	.align		4
.L_19:
        /*005c*/ 	.byte	0x04, 0x17
        /*005e*/ 	.short	(.L_21 - .L_20)
.L_20:
        /*0060*/ 	.word	0x00000000
        /*0064*/ 	.short	0x0007
        /*0066*/ 	.short	0x0038
        /*0068*/ 	.byte	0x00, 0xf0, 0x21, 0x00


	//----- nvinfo : EIATTR_KPARAM_INFO
	.align		4
.L_21:
        /*006c*/ 	.byte	0x04, 0x17
        /*006e*/ 	.short	(.L_23 - .L_22)
.L_22:
        /*0070*/ 	.word	0x00000000
        /*0074*/ 	.short	0x0006
        /*0076*/ 	.short	0x0030
        /*0078*/ 	.byte	0x00, 0xf0, 0x21, 0x00


	//----- nvinfo : EIATTR_KPARAM_INFO
	.align		4
.L_23:
        /*007c*/ 	.byte	0x04, 0x17
        /*007e*/ 	.short	(.L_25 - .L_24)
.L_24:
        /*0080*/ 	.word	0x00000000
        /*0084*/ 	.short	0x0005
        /*0086*/ 	.short	0x0028
        /*0088*/ 	.byte	0x00, 0xf0, 0x21, 0x00


	//----- nvinfo : EIATTR_KPARAM_INFO
	.align		4
.L_25:
        /*008c*/ 	.byte	0x04, 0x17
        /*008e*/ 	.short	(.L_27 - .L_26)
.L_26:
        /*0090*/ 	.word	0x00000000
        /*0094*/ 	.short	0x0004
        /*0096*/ 	.short	0x0020
        /*0098*/ 	.byte	0x00, 0xf0, 0x21, 0x00


	//----- nvinfo : EIATTR_KPARAM_INFO
	.align		4
.L_27:
        /*009c*/ 	.byte	0x04, 0x17
        /*009e*/ 	.short	(.L_29 - .L_28)
.L_28:
        /*00a0*/ 	.word	0x00000000
        /*00a4*/ 	.short	0x0003
        /*00a6*/ 	.short	0x0018
        /*00a8*/ 	.byte	0x00, 0xf0, 0x21, 0x00


	//----- nvinfo : EIATTR_KPARAM_INFO
	.align		4
.L_29:
        /*00ac*/ 	.byte	0x04, 0x17
        /*00ae*/ 	.short	(.L_31 - .L_30)
.L_30:
        /*00b0*/ 	.word	0x00000000
        /*00b4*/ 	.short	0x0002
        /*00b6*/ 	.short	0x0010
        /*00b8*/ 	.byte	0x00, 0xf0, 0x21, 0x00


	//----- nvinfo : EIATTR_KPARAM_INFO
	.align		4
.L_31:
        /*00bc*/ 	.byte	0x04, 0x17
        /*00be*/ 	.short	(.L_33 - .L_32)
.L_32:
        /*00c0*/ 	.word	0x00000000
        /*00c4*/ 	.short	0x0001
        /*00c6*/ 	.short	0x0008
        /*00c8*/ 	.byte	0x00, 0xf0, 0x21, 0x00


	//----- nvinfo : EIATTR_KPARAM_INFO
	.align		4
.L_33:
        /*00cc*/ 	.byte	0x04, 0x17
        /*00ce*/ 	.short	(.L_35 - .L_34)
.L_34:
        /*00d0*/ 	.word	0x00000000
        /*00d4*/ 	.short	0x0000
        /*00d6*/ 	.short	0x0000
        /*00d8*/ 	.byte	0x00, 0xf0, 0x21, 0x00


	//----- nvinfo : EIATTR_MAXREG_COUNT
	.align		4
.L_35:
        /*00dc*/ 	.byte	0x03, 0x1b
        /*00de*/ 	.short	0x00ff


	//----- nvinfo : EIATTR_EXIT_INSTR_OFFSETS
	.align		4
        /*00e0*/ 	.byte	0x04, 0x1c
        /*00e2*/ 	.short	(.L_37 - .L_36)


	//   ....[0]....
.L_36:
        /*00e4*/ 	.word	0x000009a0


	//----- nvinfo : EIATTR_MAX_THREADS
	.align		4
.L_37:
        /*00e8*/ 	.byte	0x04, 0x05
        /*00ea*/ 	.short	(.L_39 - .L_38)
.L_38:
        /*00ec*/ 	.word	0x00000080
        /*00f0*/ 	.word	0x00000001
        /*00f4*/ 	.word	0x00000001
.L_39:


//--------------------- .nv.callgraph             --------------------------
	.section	.nv.callgraph,"",@"SHT_CUDA_CALLGRAPH"
	.align	4
	.sectionentsize	8
	.align		4
        /*0000*/ 	.word	0x00000000
	.align		4
        /*0004*/ 	.word	0xffffffff
	.align		4
        /*0008*/ 	.word	0x00000000
	.align		4
        /*000c*/ 	.word	0xfffffffe
	.align		4
        /*0010*/ 	.word	0x00000000
	.align		4
        /*0014*/ 	.word	0xfffffffd
	.align		4
        /*0018*/ 	.word	0x00000000
	.align		4
        /*001c*/ 	.word	0xfffffffc


//--------------------- .nv.rel.action            --------------------------
	.section	.nv.rel.action,"",@"SHT_CUDA_RELOCINFO"
	.align	8
	.sectionentsize	8
        /*0000*/ 	.byte	0x73, 0x00, 0x00, 0x00, 0x00, 0x00, 0x00, 0x00, 0x00, 0x00, 0x00, 0x11, 0x25, 0x00, 0x05, 0x36


//--------------------- .nv.constant0.triton_     --------------------------
	.section	.nv.constant0.triton_,"a",@progbits
	.sectionflags	@""
	.align	4
.nv.constant0.triton_:
	.zero		444


//--------------------- .text.triton_             --------------------------
	.section	.text.triton_,"ax",@progbits
	.sectioninfo	@"SHI_REGISTERS=32"
	.align	128
        .global         triton_
        .type           triton_,@function
        .size           triton_,(.L_x_1 - triton_)
        .other          triton_,@"STO_CUDA_ENTRY STV_DEFAULT"
triton_:
.text.triton_:
[----:B------:R-:W-:Y:S02]  /*0000*/  IMAD.MOV.U32 R1, RZ, RZ, c[0x0][0x28] ;  /* 0x00000a00ff017624 */ /* 0x000fe400078e00ff */
[----:B------:R-:W0:Y:S01]  /*0010*/  S2R R0, SR_TID.X ;  /* 0x0000000000007919 */ /* 0x000e220000002100 */
[----:B------:R-:W-:Y:S01]  /*0020*/  IMAD.MOV.U32 R15, RZ, RZ, 0x8 ;  /* 0x00000008ff0f7424 */ /* 0x000fe200078e00ff */
[----:B------:R-:W-:Y:S02]  /*0030*/  ULDC.64 UR4, c[0x0][0x118] ;  /* 0x0000460000047ab9 */ /* 0x000fe40000000a00 */
[----:B------:R-:W1:Y:S01]  /*0040*/  S2R R3, SR_CTAID.X ;  /* 0x0000000000037919 */ /* 0x000e620000002500 */
[----:B0-----:R-:W-:-:S05]  /*0050*/  IMAD.SHL.U32 R0, R0, 0x4, RZ ;  /* 0x0000000400007824 */ /* 0x001fca00078e00ff */
[----:B------:R-:W-:-:S04]  /*0060*/  LOP3.LUT R0, R0, 0x1fc, RZ, 0xc0, !PT ;  /* 0x000001fc00007812 */ /* 0x000fc800078ec0ff */
[----:B-1----:R-:W-:-:S04]  /*0070*/  LEA R0, R3, R0, 0xa ;  /* 0x0000000003007211 */ /* 0x002fc800078e50ff */
[----:B------:R-:W-:-:S04]  /*0080*/  SHF.R.S32.HI R25, RZ, 0x1f, R0 ;  /* 0x0000001fff197819 */ /* 0x000fc80000011400 */
[----:B------:R-:W-:-:S04]  /*0090*/  LEA.HI R4, R25, R0, RZ, 0xe ;  /* 0x0000000019047211 */ /* 0x000fc800078f70ff */
[----:B------:R-:W-:-:S05]  /*00a0*/  SHF.R.S32.HI R22, RZ, 0xe, R4 ;  /* 0x0000000eff167819 */ /* 0x000fca0000011404 */
[----:B------:R-:W-:-:S04]  /*00b0*/  IMAD.WIDE R6, R22, R15, c[0x0][0x160] ;  /* 0x0000580016067625 */ /* 0x000fc800078e020f */
[CC--:B------:R-:W-:Y:S02]  /*00c0*/  IMAD.WIDE R8, R22.reuse, R15.reuse, c[0x0][0x170] ;  /* 0x00005c0016087625 */ /* 0x0c0fe400078e020f */
[----:B------:R-:W2:Y:S04]  /*00d0*/  LDG.E.EL.64 R6, [R6.64] ;  /* 0x0000000406067981 */ /* 0x000ea8000c2e1b00 */
[----:B------:R-:W3:Y:S01]  /*00e0*/  LDG.E.EL.64 R8, [R8.64] ;  /* 0x0000000408087981 */ /* 0x000ee2000c2e1b00 */
[----:B------:R-:W-:-:S06]  /*00f0*/  IMAD.WIDE R12, R22, R15, c[0x0][0x180] ;  /* 0x00006000160c7625 */ /* 0x000fcc00078e020f */
[----:B------:R-:W4:Y:S01]  /*0100*/  LDG.E.EL.64 R12, [R12.64] ;  /* 0x000000040c0c7981 */ /* 0x000f22000c2e1b00 */
[----:B------:R-:W-:-:S04]  /*0110*/  IMAD.WIDE R2, R22, R15, c[0x0][0x190] ;  /* 0x0000640016027625 */ /* 0x000fc800078e020f */
[----:B------:R-:W-:Y:S02]  /*0120*/  IMAD.WIDE R22, R22, R15, c[0x0][0x1a0] ;  /* 0x0000680016167625 */ /* 0x000fe400078e020f */
[----:B------:R-:W5:Y:S04]  /*0130*/  LDG.E.EL.64 R2, [R2.64] ;  /* 0x0000000402027981 */ /* 0x000f68000c2e1b00 */
[----:B------:R-:W4:Y:S01]  /*0140*/  LDG.E.EL.64 R22, [R22.64] ;  /* 0x0000000416167981 */ /* 0x000f22000c2e1b00 */
[----:B------:R-:W-:-:S05]  /*0150*/  LOP3.LUT R21, R4, 0xffffc000, RZ, 0xc0, !PT ;  /* 0xffffc00004157812 */ /* 0x000fca00078ec0ff */
[----:B------:R-:W-:Y:S01]  /*0160*/  IMAD.IADD R21, R0, 0x1, -R21 ;  /* 0x0000000100157824 */ /* 0x000fe200078e0a15 */
[----:B--2---:R-:W-:Y:S02]  /*0170*/  SHF.R.U32.HI R11, RZ, 0x14, R7 ;  /* 0x00000014ff0b7819 */ /* 0x004fe40000011607 */
[----:B---3--:R-:W-:Y:S02]  /*0180*/  SHF.R.U32.HI R5, RZ, 0x14, R9 ;  /* 0x00000014ff057819 */ /* 0x008fe40000011609 */
[----:B------:R-:W-:Y:S02]  /*0190*/  LOP3.LUT R11, R11, 0x800, RZ, 0xc0, !PT ;  /* 0x000008000b0b7812 */ /* 0x000fe400078ec0ff */
[----:B------:R-:W-:Y:S02]  /*01a0*/  LOP3.LUT R5, R5, 0x800, RZ, 0xc0, !PT ;  /* 0x0000080005057812 */ /* 0x000fe400078ec0ff */
[----:B------:R-:W-:Y:S02]  /*01b0*/  IADD3 R11, P0, R6, R11, RZ ;  /* 0x0000000b060b7210 */ /* 0x000fe40007f1e0ff */
[----:B------:R-:W-:-:S03]  /*01c0*/  IADD3 R5, P1, R8, R5, RZ ;  /* 0x0000000508057210 */ /* 0x000fc60007f3e0ff */
[----:B------:R-:W-:Y:S01]  /*01d0*/  IMAD.X R14, RZ, RZ, R7, P0 ;  /* 0x000000ffff0e7224 */ /* 0x000fe200000e0607 */
[----:B------:R-:W-:Y:S02]  /*01e0*/  IADD3.X R10, RZ, R9, RZ, P1, !PT ;  /* 0x00000009ff0a7210 */ /* 0x000fe40000ffe4ff */
[----:B------:R-:W-:Y:S02]  /*01f0*/  LEA R8, P0, R11, c[0x0][0x168], 0x10 ;  /* 0x00005a000b087a11 */ /* 0x000fe400078080ff */
[----:B------:R-:W-:Y:S02]  /*0200*/  LEA R6, P1, R5, c[0x0][0x178], 0x10 ;  /* 0x00005e0005067a11 */ /* 0x000fe400078280ff */
[----:B------:R-:W-:Y:S02]  /*0210*/  LEA.HI.X R9, R11, c[0x0][0x16c], R14, 0x10, P0 ;  /* 0x00005b000b097a11 */ /* 0x000fe400000f840e */
[----:B------:R-:W-:-:S03]  /*0220*/  LEA.HI.X R7, R5, c[0x0][0x17c], R10, 0x10, P1 ;  /* 0x00005f0005077a11 */ /* 0x000fc600008f840a */
[----:B------:R-:W-:-:S04]  /*0230*/  IMAD.WIDE R4, R21, 0x4, R8 ;  /* 0x0000000415047825 */ /* 0x000fc800078e0208 */
[----:B------:R-:W-:Y:S02]  /*0240*/  IMAD.WIDE R8, R21, 0x4, R6 ;  /* 0x0000000415087825 */ /* 0x000fe400078e0206 */
[----:B------:R-:W2:Y:S04]  /*0250*/  LDG.E.128 R4, [R4.64] ;  /* 0x0000000404047981 */ /* 0x000ea8000c1e1d00 */
[----:B------:R-:W2:Y:S01]  /*0260*/  LDG.E.128 R8, [R8.64] ;  /* 0x0000000408087981 */ /* 0x000ea2000c1e1d00 */
[----:B----4-:R-:W-:-:S04]  /*0270*/  SHF.R.U32.HI R17, RZ, 0x14, R13 ;  /* 0x00000014ff117819 */ /* 0x010fc8000001160d */
[----:B------:R-:W-:-:S04]  /*0280*/  LOP3.LUT R17, R17, 0x800, RZ, 0xc0, !PT ;  /* 0x0000080011117812 */ /* 0x000fc800078ec0ff */
[----:B------:R-:W-:-:S05]  /*0290*/  IADD3 R12, P0, R12, R17, RZ ;  /* 0x000000110c0c7210 */ /* 0x000fca0007f1e0ff */
[----:B------:R-:W-:Y:S01]  /*02a0*/  IMAD.X R13, RZ, RZ, R13, P0 ;  /* 0x000000ffff0d7224 */ /* 0x000fe200000e060d */
[----:B------:R-:W-:-:S04]  /*02b0*/  LEA R16, P0, R12, c[0x0][0x188], 0x10 ;  /* 0x000062000c107a11 */ /* 0x000fc800078080ff */
[----:B------:R-:W-:-:S05]  /*02c0*/  LEA.HI.X R17, R12, c[0x0][0x18c], R13, 0x10, P0 ;  /* 0x000063000c117a11 */ /* 0x000fca00000f840d */
[----:B------:R-:W-:-:S06]  /*02d0*/  IMAD.WIDE R16, R21, 0x4, R16 ;  /* 0x0000000415107825 */ /* 0x000fcc00078e0210 */
[----:B------:R-:W3:Y:S01]  /*02e0*/  LDG.E.128 R16, [R16.64] ;  /* 0x0000000410107981 */ /* 0x000ee2000c1e1d00 */
[----:B-----5:R-:W-:Y:S02]  /*02f0*/  SHF.R.U32.HI R13, RZ, 0x14, R3 ;  /* 0x00000014ff0d7819 */ /* 0x020fe40000011603 */
[----:B------:R-:W-:Y:S02]  /*0300*/  IADD3 R12, R0, 0x200, RZ ;  /* 0x00000200000c7810 */ /* 0x000fe40007ffe0ff */
[----:B------:R-:W-:Y:S02]  /*0310*/  SHF.R.U32.HI R27, RZ, 0x14, R23 ;  /* 0x00000014ff1b7819 */ /* 0x000fe40000011617 */
[----:B------:R-:W-:Y:S02]  /*0320*/  LOP3.LUT R13, R13, 0x800, RZ, 0xc0, !PT ;  /* 0x000008000d0d7812 */ /* 0x000fe400078ec0ff */
[----:B------:R-:W-:Y:S02]  /*0330*/  LEA.HI R25, R25, R12, RZ, 0xe ;  /* 0x0000000c19197211 */ /* 0x000fe400078f70ff */
[----:B------:R-:W-:-:S02]  /*0340*/  LOP3.LUT R27, R27, 0x800, RZ, 0xc0, !PT ;  /* 0x000008001b1b7812 */ /* 0x000fc400078ec0ff */
[----:B------:R-:W-:Y:S02]  /*0350*/  IADD3 R13, P0, R2, R13, RZ ;  /* 0x0000000d020d7210 */ /* 0x000fe40007f1e0ff */
[----:B------:R-:W-:Y:S02]  /*0360*/  SHF.R.S32.HI R14, RZ, 0xe, R25 ;  /* 0x0000000eff0e7819 */ /* 0x000fe40000011419 */
[----:B------:R-:W-:Y:S02]  /*0370*/  IADD3 R20, P1, R22, R27, RZ ;  /* 0x0000001b16147210 */ /* 0x000fe40007f3e0ff */
[----:B------:R-:W-:Y:S01]  /*0380*/  IADD3.X R22, RZ, R3, RZ, P0, !PT ;  /* 0x00000003ff167210 */ /* 0x000fe200007fe4ff */
[----:B------:R-:W-:Y:S01]  /*0390*/  IMAD.WIDE R2, R14, R15, c[0x0][0x160] ;  /* 0x000058000e027625 */ /* 0x000fe200078e020f */
[----:B------:R-:W-:-:S03]  /*03a0*/  LEA R28, P0, R13, c[0x0][0x198], 0x10 ;  /* 0x000066000d1c7a11 */ /* 0x000fc600078080ff */
[----:B------:R-:W-:Y:S02]  /*03b0*/  IMAD.X R23, RZ, RZ, R23, P1 ;  /* 0x000000ffff177224 */ /* 0x000fe400008e0617 */
[----:B------:R-:W4:Y:S01]  /*03c0*/  LDG.E.EL.64 R2, [R2.64] ;  /* 0x0000000402027981 */ /* 0x000f22000c2e1b00 */
[----:B------:R-:W-:Y:S02]  /*03d0*/  LEA.HI.X R29, R13, c[0x0][0x19c], R22, 0x10, P0 ;  /* 0x000067000d1d7a11 */ /* 0x000fe400000f8416 */
[----:B------:R-:W-:-:S03]  /*03e0*/  LEA R26, P0, R20, c[0x0][0x1a8], 0x10 ;  /* 0x00006a00141a7a11 */ /* 0x000fc600078080ff */
[----:B------:R-:W-:Y:S01]  /*03f0*/  IMAD.WIDE R28, R21, 0x4, R28 ;  /* 0x00000004151c7825 */ /* 0x000fe200078e021c */
[----:B------:R-:W-:-:S05]  /*0400*/  LEA.HI.X R27, R20, c[0x0][0x1ac], R23, 0x10, P0 ;  /* 0x00006b00141b7a11 */ /* 0x000fca00000f8417 */
[----:B------:R-:W-:-:S04]  /*0410*/  IMAD.WIDE R26, R21, 0x4, R26 ;  /* 0x00000004151a7825 */ /* 0x000fc800078e021a */
[----:B------:R-:W-:-:S06]  /*0420*/  IMAD.WIDE R20, R14, R15, c[0x0][0x170] ;  /* 0x00005c000e147625 */ /* 0x000fcc00078e020f */
[----:B------:R-:W5:Y:S01]  /*0430*/  LDG.E.EL.64 R20, [R20.64] ;  /* 0x0000000414147981 */ /* 0x000f62000c2e1b00 */
[----:B------:R-:W-:-:S04]  /*0440*/  LOP3.LUT R25, R25, 0xffffc000, RZ, 0xc0, !PT ;  /* 0xffffc00019197812 */ /* 0x000fc800078ec0ff */
[----:B------:R-:W-:Y:S01]  /*0450*/  IADD3 R12, R12, -R25, RZ ;  /* 0x800000190c0c7210 */ /* 0x000fe20007ffe0ff */
[----:B--2---:R-:W-:Y:S02]  /*0460*/  FADD R13, R4, R8 ;  /* 0x00000008040d7221 */ /* 0x004fe40000000000 */
[----:B------:R-:W-:Y:S02]  /*0470*/  FADD R24, R5, R9 ;  /* 0x0000000905187221 */ /* 0x000fe40000000000 */
[----:B------:R-:W-:Y:S02]  /*0480*/  FADD R23, R6, R10 ;  /* 0x0000000a06177221 */ /* 0x000fe40000000000 */
[----:B------:R-:W-:Y:S02]  /*0490*/  FADD R22, R7, R11 ;  /* 0x0000000b07167221 */ /* 0x000fe40000000000 */
[----:B------:R-:W2:Y:S01]  /*04a0*/  LDG.E.128 R4, [R28.64] ;  /* 0x000000041c047981 */ /* 0x000ea2000c1e1d00 */
[----:B------:R-:W-:-:S04]  /*04b0*/  IMAD.WIDE R8, R14, R15, c[0x0][0x180] ;  /* 0x000060000e087625 */ /* 0x000fc800078e020f */
[CC--:B------:R-:W-:Y:S02]  /*04c0*/  IMAD.WIDE R10, R14.reuse, R15.reuse, c[0x0][0x190] ;  /* 0x000064000e0a7625 */ /* 0x0c0fe400078e020f */
[----:B------:R-:W5:Y:S02]  /*04d0*/  LDG.E.EL.64 R8, [R8.64] ;  /* 0x0000000408087981 */ /* 0x000f64000c2e1b00 */
[----:B------:R-:W-:Y:S02]  /*04e0*/  IMAD.WIDE R14, R14, R15, c[0x0][0x1a0] ;  /* 0x000068000e0e7625 */ /* 0x000fe400078e020f */
[----:B------:R-:W5:Y:S04]  /*04f0*/  LDG.E.EL.64 R10, [R10.64] ;  /* 0x000000040a0a7981 */ /* 0x000f68000c2e1b00 */
[----:B------:R-:W5:Y:S01]  /*0500*/  LDG.E.EL.64 R14, [R14.64] ;  /* 0x000000040e0e7981 */ /* 0x000f62000c2e1b00 */
[----:B---3--:R-:W-:-:S02]  /*0510*/  FADD R13, R13, R16 ;  /* 0x000000100d0d7221 */ /* 0x008fc40000000000 */
[----:B------:R-:W-:Y:S02]  /*0520*/  FADD R16, R24, R17 ;  /* 0x0000001118107221 */ /* 0x000fe40000000000 */
[----:B------:R-:W3:Y:S01]  /*0530*/  LDG.E.128 R24, [R26.64] ;  /* 0x000000041a187981 */ /* 0x000ee2000c1e1d00 */
[----:B------:R-:W-:Y:S02]  /*0540*/  FADD R23, R23, R18 ;  /* 0x0000001217177221 */ /* 0x000fe40000000000 */
[----:B------:R-:W-:Y:S01]  /*0550*/  FADD R18, R22, R19 ;  /* 0x0000001316127221 */ /* 0x000fe20000000000 */
[----:B----4-:R-:W-:-:S04]  /*0560*/  SHF.R.U32.HI R17, RZ, 0x14, R3 ;  /* 0x00000014ff117819 */ /* 0x010fc80000011603 */
[----:B------:R-:W-:-:S04]  /*0570*/  LOP3.LUT R17, R17, 0x800, RZ, 0xc0, !PT ;  /* 0x0000080011117812 */ /* 0x000fc800078ec0ff */
[----:B------:R-:W-:-:S05]  /*0580*/  IADD3 R17, P0, R2, R17, RZ ;  /* 0x0000001102117210 */ /* 0x000fca0007f1e0ff */
[----:B------:R-:W-:Y:S02]  /*0590*/  IMAD.X R22, RZ, RZ, R3, P0 ;  /* 0x000000ffff167224 */ /* 0x000fe400000e0603 */
[----:B--2---:R-:W-:Y:S01]  /*05a0*/  FADD R13, R13, R4 ;  /* 0x000000040d0d7221 */ /* 0x004fe20000000000 */
[----:B------:R-:W-:Y:S01]  /*05b0*/  LEA R4, P0, R17, c[0x0][0x168], 0x10 ;  /* 0x00005a0011047a11 */ /* 0x000fe200078080ff */
[----:B------:R-:W-:-:S03]  /*05c0*/  FADD R16, R16, R5 ;  /* 0x0000000510107221 */ /* 0x000fc60000000000 */
[----:B------:R-:W-:Y:S02]  /*05d0*/  LEA.HI.X R5, R17, c[0x0][0x16c], R22, 0x10, P0 ;  /* 0x00005b0011057a11 */ /* 0x000fe400000f8416 */
[----:B-----5:R-:W-:Y:S01]  /*05e0*/  SHF.R.U32.HI R17, RZ, 0x14, R21 ;  /* 0x00000014ff117819 */ /* 0x020fe20000011615 */
[----:B------:R-:W-:Y:S01]  /*05f0*/  FADD R3, R23, R6 ;  /* 0x0000000617037221 */ /* 0x000fe20000000000 */
[----:B------:R-:W-:Y:S02]  /*0600*/  SHF.R.U32.HI R23, RZ, 0x14, R9 ;  /* 0x00000014ff177819 */ /* 0x000fe40000011609 */
[----:B------:R-:W-:Y:S01]  /*0610*/  LOP3.LUT R17, R17, 0x800, RZ, 0xc0, !PT ;  /* 0x0000080011117812 */ /* 0x000fe200078ec0ff */
[----:B------:R-:W-:Y:S01]  /*0620*/  FADD R2, R18, R7 ;  /* 0x0000000712027221 */ /* 0x000fe20000000000 */
[----:B------:R-:W-:Y:S02]  /*0630*/  LOP3.LUT R23, R23, 0x800, RZ, 0xc0, !PT ;  /* 0x0000080017177812 */ /* 0x000fe400078ec0ff */
[----:B------:R-:W-:-:S02]  /*0640*/  SHF.R.U32.HI R7, RZ, 0x14, R11 ;  /* 0x00000014ff077819 */ /* 0x000fc4000001160b */
[----:B------:R-:W-:Y:S02]  /*0650*/  SHF.R.U32.HI R19, RZ, 0x14, R15 ;  /* 0x00000014ff137819 */ /* 0x000fe4000001160f */
[----:B------:R-:W-:Y:S02]  /*0660*/  IADD3 R17, P0, R20, R17, RZ ;  /* 0x0000001114117210 */ /* 0x000fe40007f1e0ff */
[----:B------:R-:W-:Y:S02]  /*0670*/  IADD3 R8, P1, R8, R23, RZ ;  /* 0x0000001708087210 */ /* 0x000fe40007f3e0ff */
[----:B------:R-:W-:Y:S02]  /*0680*/  LOP3.LUT R7, R7, 0x800, RZ, 0xc0, !PT ;  /* 0x0000080007077812 */ /* 0x000fe400078ec0ff */
[----:B------:R-:W-:Y:S02]  /*0690*/  LOP3.LUT R19, R19, 0x800, RZ, 0xc0, !PT ;  /* 0x0000080013137812 */ /* 0x000fe400078ec0ff */
[----:B------:R-:W-:-:S02]  /*06a0*/  IADD3.X R20, RZ, R21, RZ, P0, !PT ;  /* 0x00000015ff147210 */ /* 0x000fc400007fe4ff */
[C---:B------:R-:W-:Y:S01]  /*06b0*/  LEA R22, P0, R17.reuse, c[0x0][0x178], 0x10 ;  /* 0x00005e0011167a11 */ /* 0x040fe200078080ff */
[----:B------:R-:W-:Y:S01]  /*06c0*/  IMAD.X R9, RZ, RZ, R9, P1 ;  /* 0x000000ffff097224 */ /* 0x000fe200008e0609 */
[----:B------:R-:W-:Y:S02]  /*06d0*/  IADD3 R7, P2, R10, R7, RZ ;  /* 0x000000070a077210 */ /* 0x000fe40007f5e0ff */
[----:B------:R-:W-:Y:S02]  /*06e0*/  IADD3 R6, P3, R14, R19, RZ ;  /* 0x000000130e067210 */ /* 0x000fe40007f7e0ff */
[----:B------:R-:W-:Y:S02]  /*06f0*/  LEA R10, P1, R8, c[0x0][0x188], 0x10 ;  /* 0x00006200080a7a11 */ /* 0x000fe400078280ff */
[----:B------:R-:W-:Y:S01]  /*0700*/  LEA.HI.X R23, R17, c[0x0][0x17c], R20, 0x10, P0 ;  /* 0x00005f0011177a11 */ /* 0x000fe200000f8414 */
[----:B------:R-:W-:Y:S01]  /*0710*/  IMAD.X R15, RZ, RZ, R15, P3 ;  /* 0x000000ffff0f7224 */ /* 0x000fe200018e060f */
[----:B------:R-:W-:Y:S01]  /*0720*/  IADD3.X R28, RZ, R11, RZ, P2, !PT ;  /* 0x0000000bff1c7210 */ /* 0x000fe200017fe4ff */
[----:B------:R-:W-:Y:S01]  /*0730*/  IMAD.WIDE R4, R12, 0x4, R4 ;  /* 0x000000040c047825 */ /* 0x000fe200078e0204 */
[----:B------:R-:W-:-:S02]  /*0740*/  LEA R18, P2, R7, c[0x0][0x198], 0x10 ;  /* 0x0000660007127a11 */ /* 0x000fc400078480ff */
[----:B------:R-:W-:Y:S01]  /*0750*/  LEA.HI.X R11, R8, c[0x0][0x18c], R9, 0x10, P1 ;  /* 0x00006300080b7a11 */ /* 0x000fe200008f8409 */
[----:B------:R-:W-:Y:S01]  /*0760*/  IMAD.WIDE R8, R12, 0x4, R22 ;  /* 0x000000040c087825 */ /* 0x000fe200078e0216 */
[----:B------:R-:W-:Y:S02]  /*0770*/  LEA R14, P3, R6, c[0x0][0x1a8], 0x10 ;  /* 0x00006a00060e7a11 */ /* 0x000fe400078680ff */
[----:B------:R-:W-:Y:S01]  /*0780*/  LEA.HI.X R19, R7, c[0x0][0x19c], R28, 0x10, P2 ;  /* 0x0000670007137a11 */ /* 0x000fe200010f841c */
[----:B------:R-:W-:Y:S01]  /*0790*/  IMAD.WIDE R28, R12, 0x4, R10 ;  /* 0x000000040c1c7825 */ /* 0x000fe200078e020a */
[----:B------:R-:W-:Y:S01]  /*07a0*/  LEA.HI.X R15, R6, c[0x0][0x1ac], R15, 0x10, P3 ;  /* 0x00006b00060f7a11 */ /* 0x000fe200018f840f */
[----:B------:R-:W2:Y:S02]  /*07b0*/  LDG.E.128 R8, [R8.64] ;  /* 0x0000000408087981 */ /* 0x000ea4000c1e1d00 */
[C---:B------:R-:W-:Y:S02]  /*07c0*/  IMAD.WIDE R18, R12.reuse, 0x4, R18 ;  /* 0x000000040c127825 */ /* 0x040fe400078e0212 */
[----:B------:R-:W2:Y:S02]  /*07d0*/  LDG.E.128 R4, [R4.64] ;  /* 0x0000000404047981 */ /* 0x000ea4000c1e1d00 */
[----:B------:R-:W-:-:S04]  /*07e0*/  IMAD.WIDE R20, R12, 0x4, R14 ;  /* 0x000000040c147825 */ /* 0x000fc800078e020e */
[----:B---3--:R-:W-:Y:S02]  /*07f0*/  FADD R24, R13, R24 ;  /* 0x000000180d187221 */ /* 0x008fe40000000000 */
[----:B------:R-:W3:Y:S01]  /*0800*/  LDG.E.128 R12, [R28.64] ;  /* 0x000000041c0c7981 */ /* 0x000ee2000c1e1d00 */
[----:B------:R-:W-:-:S03]  /*0810*/  FADD R25, R16, R25 ;  /* 0x0000001910197221 */ /* 0x000fc60000000000 */
[----:B------:R-:W4:Y:S04]  /*0820*/  LDG.E.128 R16, [R18.64] ;  /* 0x0000000412107981 */ /* 0x000f28000c1e1d00 */
[----:B------:R-:W5:Y:S01]  /*0830*/  LDG.E.128 R20, [R20.64] ;  /* 0x0000000414147981 */ /* 0x000f62000c1e1d00 */
[----:B------:R-:W-:Y:S02]  /*0840*/  FADD R26, R3, R26 ;  /* 0x0000001a031a7221 */ /* 0x000fe40000000000 */
[----:B------:R-:W-:Y:S02]  /*0850*/  FADD R27, R2, R27 ;  /* 0x0000001b021b7221 */ /* 0x000fe40000000000 */
[----:B--2---:R-:W-:Y:S02]  /*0860*/  FADD R3, R4, R8 ;  /* 0x0000000804037221 */ /* 0x004fe40000000000 */
[----:B------:R-:W-:-:S02]  /*0870*/  FADD R2, R5, R9 ;  /* 0x0000000905027221 */ /* 0x000fc40000000000 */
[----:B------:R-:W-:Y:S02]  /*0880*/  FADD R5, R6, R10 ;  /* 0x0000000a06057221 */ /* 0x000fe40000000000 */
[----:B------:R-:W-:Y:S01]  /*0890*/  FADD R4, R7, R11 ;  /* 0x0000000b07047221 */ /* 0x000fe20000000000 */
[----:B------:R-:W-:Y:S01]  /*08a0*/  HFMA2.MMA R7, -RZ, RZ, 0, 2.384185791015625e-07 ;  /* 0x00000004ff077435 */ /* 0x000fe200000001ff */
[----:B---3--:R-:W-:Y:S02]  /*08b0*/  FADD R3, R3, R12 ;  /* 0x0000000c03037221 */ /* 0x008fe40000000000 */
[----:B------:R-:W-:Y:S02]  /*08c0*/  FADD R2, R2, R13 ;  /* 0x0000000d02027221 */ /* 0x000fe40000000000 */
[----:B------:R-:W-:Y:S02]  /*08d0*/  FADD R5, R5, R14 ;  /* 0x0000000e05057221 */ /* 0x000fe40000000000 */
[----:B------:R-:W-:-:S02]  /*08e0*/  FADD R4, R4, R15 ;  /* 0x0000000f04047221 */ /* 0x000fc40000000000 */
[----:B----4-:R-:W-:Y:S02]  /*08f0*/  FADD R3, R3, R16 ;  /* 0x0000001003037221 */ /* 0x010fe40000000000 */
[----:B------:R-:W-:Y:S02]  /*0900*/  FADD R2, R2, R17 ;  /* 0x0000001102027221 */ /* 0x000fe40000000000 */
[----:B------:R-:W-:Y:S02]  /*0910*/  FADD R5, R5, R18 ;  /* 0x0000001205057221 */ /* 0x000fe40000000000 */
[----:B------:R-:W-:Y:S02]  /*0920*/  FADD R4, R4, R19 ;  /* 0x0000001304047221 */ /* 0x000fe40000000000 */
[----:B-----5:R-:W-:Y:S02]  /*0930*/  FADD R20, R3, R20 ;  /* 0x0000001403147221 */ /* 0x020fe40000000000 */
[----:B------:R-:W-:-:S02]  /*0940*/  FADD R21, R2, R21 ;  /* 0x0000001502157221 */ /* 0x000fc40000000000 */
[----:B------:R-:W-:Y:S02]  /*0950*/  FADD R22, R5, R22 ;  /* 0x0000001605167221 */ /* 0x000fe40000000000 */
[----:B------:R-:W-:-:S04]  /*0960*/  IMAD.WIDE R2, R0, R7, c[0x0][0x1b0] ;  /* 0x00006c0000027625 */ /* 0x000fc800078e0207 */
[----:B------:R-:W-:Y:S01]  /*0970*/  FADD R23, R4, R23 ;  /* 0x0000001704177221 */ /* 0x000fe20000000000 */
[----:B------:R-:W-:Y:S04]  /*0980*/  STG.E.128 [R2.64], R24 ;  /* 0x0000001802007986 */ /* 0x000fe8000c101d04 */
[----:B------:R-:W-:Y:S01]  /*0990*/  STG.E.128 [R2.64+0x800], R20 ;  /* 0x0008001402007986 */ /* 0x000fe2000c101d04 */
[----:B------:R-:W-:Y:S05]  /*09a0*/  EXIT ;  /* 0x000000000000794d */ /* 0x000fea0003800000 */
.L_x_0:
[----:B------:R-:W-:-:S00]  /*09b0*/  BRA `(.L_x_0) ;  /* 0xfffffff000007947 */ /* 0x000fc0000383ffff */
[----:B------:R-:W-:-:S00]  /*09c0*/  NOP ;  /* 0x0000000000007918 */ /* 0x000fc00000000000 */
        /* <DEDUP_REMOVED lines=11> */
.L_x_1:
